//
// Generated by NVIDIA NVVM Compiler
//
// Compiler Build ID: CL-36424714
// Cuda compilation tools, release 13.0, V13.0.88
// Based on NVVM 20.0.0
//

.version 9.0
.target sm_100
.address_size 64

	// .globl	_Z16histogram_kernelPjS_jj
// _ZZ16histogram_kernelPjS_jjE11shared_bins has been demoted

.visible .entry _Z16histogram_kernelPjS_jj(
	.param .u64 .ptr .align 1 _Z16histogram_kernelPjS_jj_param_0,
	.param .u64 .ptr .align 1 _Z16histogram_kernelPjS_jj_param_1,
	.param .u32 _Z16histogram_kernelPjS_jj_param_2,
	.param .u32 _Z16histogram_kernelPjS_jj_param_3
)
{
	.reg .pred 	%p<6>;
	.reg .b32 	%r<88>;
	.reg .b64 	%rd<11>;
	// demoted variable
	.shared .align 4 .b8 _ZZ16histogram_kernelPjS_jjE11shared_bins[16384];
	ld.param.u64 	%rd4, [_Z16histogram_kernelPjS_jj_param_0];
	ld.param.u64 	%rd5, [_Z16histogram_kernelPjS_jj_param_1];
	ld.param.u32 	%r8, [_Z16histogram_kernelPjS_jj_param_2];
	mov.u32 	%r9, %ctaid.x;
	mov.u32 	%r10, %ntid.x;
	mov.u32 	%r1, %tid.x;
	mad.lo.s32 	%r2, %r9, %r10, %r1;
	setp.gt.u32 	%p1, %r2, %r8;
	@%p1 bra 	$L__BB0_7;
	cvta.to.global.u64 	%rd6, %rd4;
	mul.wide.s32 	%rd7, %r2, 4;
	add.s64 	%rd8, %rd6, %rd7;
	ld.global.u32 	%r3, [%rd8];
	setp.ne.s32 	%p2, %r1, 0;
	@%p2 bra 	$L__BB0_4;
	mov.b32 	%r86, 128;
	mov.u32 	%r12, _ZZ16histogram_kernelPjS_jjE11shared_bins;
$L__BB0_3:
	add.s32 	%r13, %r12, %r86;
	mov.b32 	%r14, 0;
	st.shared.u32 	[%r13+-128], %r14;
	st.shared.u32 	[%r13+-124], %r14;
	st.shared.u32 	[%r13+-120], %r14;
	st.shared.u32 	[%r13+-116], %r14;
	st.shared.u32 	[%r13+-112], %r14;
	st.shared.u32 	[%r13+-108], %r14;
	st.shared.u32 	[%r13+-104], %r14;
	st.shared.u32 	[%r13+-100], %r14;
	st.shared.u32 	[%r13+-96], %r14;
	st.shared.u32 	[%r13+-92], %r14;
	st.shared.u32 	[%r13+-88], %r14;
	st.shared.u32 	[%r13+-84], %r14;
	st.shared.u32 	[%r13+-80], %r14;
	st.shared.u32 	[%r13+-76], %r14;
	st.shared.u32 	[%r13+-72], %r14;
	st.shared.u32 	[%r13+-68], %r14;
	st.shared.u32 	[%r13+-64], %r14;
	st.shared.u32 	[%r13+-60], %r14;
	st.shared.u32 	[%r13+-56], %r14;
	st.shared.u32 	[%r13+-52], %r14;
	st.shared.u32 	[%r13+-48], %r14;
	st.shared.u32 	[%r13+-44], %r14;
	st.shared.u32 	[%r13+-40], %r14;
	st.shared.u32 	[%r13+-36], %r14;
	st.shared.u32 	[%r13+-32], %r14;
	st.shared.u32 	[%r13+-28], %r14;
	st.shared.u32 	[%r13+-24], %r14;
	st.shared.u32 	[%r13+-20], %r14;
	st.shared.u32 	[%r13+-16], %r14;
	st.shared.u32 	[%r13+-12], %r14;
	st.shared.u32 	[%r13+-8], %r14;
	st.shared.u32 	[%r13+-4], %r14;
	st.shared.u32 	[%r13], %r14;
	st.shared.u32 	[%r13+4], %r14;
	st.shared.u32 	[%r13+8], %r14;
	st.shared.u32 	[%r13+12], %r14;
	st.shared.u32 	[%r13+16], %r14;
	st.shared.u32 	[%r13+20], %r14;
	st.shared.u32 	[%r13+24], %r14;
	st.shared.u32 	[%r13+28], %r14;
	st.shared.u32 	[%r13+32], %r14;
	st.shared.u32 	[%r13+36], %r14;
	st.shared.u32 	[%r13+40], %r14;
	st.shared.u32 	[%r13+44], %r14;
	st.shared.u32 	[%r13+48], %r14;
	st.shared.u32 	[%r13+52], %r14;
	st.shared.u32 	[%r13+56], %r14;
	st.shared.u32 	[%r13+60], %r14;
	st.shared.u32 	[%r13+64], %r14;
	st.shared.u32 	[%r13+68], %r14;
	st.shared.u32 	[%r13+72], %r14;
	st.shared.u32 	[%r13+76], %r14;
	st.shared.u32 	[%r13+80], %r14;
	st.shared.u32 	[%r13+84], %r14;
	st.shared.u32 	[%r13+88], %r14;
	st.shared.u32 	[%r13+92], %r14;
	st.shared.u32 	[%r13+96], %r14;
	st.shared.u32 	[%r13+100], %r14;
	st.shared.u32 	[%r13+104], %r14;
	st.shared.u32 	[%r13+108], %r14;
	st.shared.u32 	[%r13+112], %r14;
	st.shared.u32 	[%r13+116], %r14;
	st.shared.u32 	[%r13+120], %r14;
	st.shared.u32 	[%r13+124], %r14;
	add.s32 	%r86, %r86, 256;
	setp.ne.s32 	%p3, %r86, 16512;
	@%p3 bra 	$L__BB0_3;
$L__BB0_4:
	setp.ne.s32 	%p4, %r1, 0;
	bar.sync 	0;
	shl.b32 	%r15, %r3, 2;
	mov.u32 	%r16, _ZZ16histogram_kernelPjS_jjE11shared_bins;
	add.s32 	%r17, %r16, %r15;
	atom.shared.add.u32 	%r18, [%r17], 1;
	bar.sync 	0;
	@%p4 bra 	$L__BB0_7;
	cvta.to.global.u64 	%rd9, %rd5;
	add.s64 	%rd10, %rd9, 64;
	mov.b32 	%r87, 64;
$L__BB0_6:
	add.s32 	%r21, %r16, %r87;
	ld.shared.u32 	%r22, [%r21+-64];
	atom.global.add.u32 	%r23, [%rd10+-64], %r22;
	ld.shared.u32 	%r24, [%r21+-60];
	atom.global.add.u32 	%r25, [%rd10+-60], %r24;
	ld.shared.u32 	%r26, [%r21+-56];
	atom.global.add.u32 	%r27, [%rd10+-56], %r26;
	ld.shared.u32 	%r28, [%r21+-52];
	atom.global.add.u32 	%r29, [%rd10+-52], %r28;
	ld.shared.u32 	%r30, [%r21+-48];
	atom.global.add.u32 	%r31, [%rd10+-48], %r30;
	ld.shared.u32 	%r32, [%r21+-44];
	atom.global.add.u32 	%r33, [%rd10+-44], %r32;
	ld.shared.u32 	%r34, [%r21+-40];
	atom.global.add.u32 	%r35, [%rd10+-40], %r34;
	ld.shared.u32 	%r36, [%r21+-36];
	atom.global.add.u32 	%r37, [%rd10+-36], %r36;
	ld.shared.u32 	%r38, [%r21+-32];
	atom.global.add.u32 	%r39, [%rd10+-32], %r38;
	ld.shared.u32 	%r40, [%r21+-28];
	atom.global.add.u32 	%r41, [%rd10+-28], %r40;
	ld.shared.u32 	%r42, [%r21+-24];
	atom.global.add.u32 	%r43, [%rd10+-24], %r42;
	ld.shared.u32 	%r44, [%r21+-20];
	atom.global.add.u32 	%r45, [%rd10+-20], %r44;
	ld.shared.u32 	%r46, [%r21+-16];
	atom.global.add.u32 	%r47, [%rd10+-16], %r46;
	ld.shared.u32 	%r48, [%r21+-12];
	atom.global.add.u32 	%r49, [%rd10+-12], %r48;
	ld.shared.u32 	%r50, [%r21+-8];
	atom.global.add.u32 	%r51, [%rd10+-8], %r50;
	ld.shared.u32 	%r52, [%r21+-4];
	atom.global.add.u32 	%r53, [%rd10+-4], %r52;
	ld.shared.u32 	%r54, [%r21];
	atom.global.add.u32 	%r55, [%rd10], %r54;
	ld.shared.u32 	%r56, [%r21+4];
	atom.global.add.u32 	%r57, [%rd10+4], %r56;
	ld.shared.u32 	%r58, [%r21+8];
	atom.global.add.u32 	%r59, [%rd10+8], %r58;
	ld.shared.u32 	%r60, [%r21+12];
	atom.global.add.u32 	%r61, [%rd10+12], %r60;
	ld.shared.u32 	%r62, [%r21+16];
	atom.global.add.u32 	%r63, [%rd10+16], %r62;
	ld.shared.u32 	%r64, [%r21+20];
	atom.global.add.u32 	%r65, [%rd10+20], %r64;
	ld.shared.u32 	%r66, [%r21+24];
	atom.global.add.u32 	%r67, [%rd10+24], %r66;
	ld.shared.u32 	%r68, [%r21+28];
	atom.global.add.u32 	%r69, [%rd10+28], %r68;
	ld.shared.u32 	%r70, [%r21+32];
	atom.global.add.u32 	%r71, [%rd10+32], %r70;
	ld.shared.u32 	%r72, [%r21+36];
	atom.global.add.u32 	%r73, [%rd10+36], %r72;
	ld.shared.u32 	%r74, [%r21+40];
	atom.global.add.u32 	%r75, [%rd10+40], %r74;
	ld.shared.u32 	%r76, [%r21+44];
	atom.global.add.u32 	%r77, [%rd10+44], %r76;
	ld.shared.u32 	%r78, [%r21+48];
	atom.global.add.u32 	%r79, [%rd10+48], %r78;
	ld.shared.u32 	%r80, [%r21+52];
	atom.global.add.u32 	%r81, [%rd10+52], %r80;
	ld.shared.u32 	%r82, [%r21+56];
	atom.global.add.u32 	%r83, [%rd10+56], %r82;
	ld.shared.u32 	%r84, [%r21+60];
	atom.global.add.u32 	%r85, [%rd10+60], %r84;
	add.s32 	%r87, %r87, 128;
	add.s64 	%rd10, %rd10, 128;
	setp.ne.s32 	%p5, %r87, 16448;
	@%p5 bra 	$L__BB0_6;
$L__BB0_7:
	ret;

}
	// .globl	_Z14convert_kernelPjj
.visible .entry _Z14convert_kernelPjj(
	.param .u64 .ptr .align 1 _Z14convert_kernelPjj_param_0,
	.param .u32 _Z14convert_kernelPjj_param_1
)
{
	.reg .pred 	%p<3>;
	.reg .b32 	%r<8>;
	.reg .b64 	%rd<5>;

	ld.param.u64 	%rd2, [_Z14convert_kernelPjj_param_0];
	ld.param.u32 	%r2, [_Z14convert_kernelPjj_param_1];
	mov.u32 	%r3, %ctaid.x;
	mov.u32 	%r4, %ntid.x;
	mov.u32 	%r5, %tid.x;
	mad.lo.s32 	%r1, %r3, %r4, %r5;
	setp.ge.u32 	%p1, %r1, %r2;
	@%p1 bra 	$L__BB1_3;
	cvta.to.global.u64 	%rd3, %rd2;
	mul.wide.s32 	%rd4, %r1, 4;
	add.s64 	%rd1, %rd3, %rd4;
	ld.global.u32 	%r6, [%rd1];
	setp.lt.u32 	%p2, %r6, 128;
	@%p2 bra 	$L__BB1_3;
	mov.b32 	%r7, 127;
	st.global.u32 	[%rd1], %r7;
$L__BB1_3:
	ret;

}


// ===== COMPILED SASS (sm_100) =====

	.target	sm_100

	.elftype	@"ET_EXEC"


//--------------------- .note.nv.tkinfo           --------------------------
	.section	.note.nv.tkinfo,"",@"SHT_NOTE"
	.sectionflags	@"SHF_NOTE_NV_TKINFO"
	.tkinfo
        /*0018*/ 	.word	0x00000002
        /*0030*/ 	.string	""
        /*0030*/ 	.string	"ptxas"
        /*0030*/ 	.string	"Cuda compilation tools, release 13.0, V13.0.88"
        /*0030*/ 	.string	"Build cuda_13.0.r13.0/compiler.36424714_0"
        /*0030*/ 	.string	"-arch sm_100 -m 64 "



//--------------------- .note.nv.cuinfo           --------------------------
	.section	.note.nv.cuinfo,"",@"SHT_NOTE"
	.sectionflags	@"SHF_NOTE_NV_CUINFO"
        /*0018*/ 	.short	0x0002
        /*001a*/ 	.short	0x0064
        /*001c*/ 	.short	0x0082
	.zero		2


//--------------------- .nv.info                  --------------------------
	.section	.nv.info,"",@"SHT_CUDA_INFO"
	.align	4


	//----- nvinfo : EIATTR_REGCOUNT
	.align		4
        /*0000*/ 	.byte	0x04, 0x2f
        /*0002*/ 	.short	(.L_1 - .L_0)
	.align		4
.L_0:
        /*0004*/ 	.word	index@(_Z16histogram_kernelPjS_jj)
        /*0008*/ 	.word	0x0000001e


	//----- nvinfo : EIATTR_FRAME_SIZE
	.align		4
.L_1:
        /*000c*/ 	.byte	0x04, 0x11
        /*000e*/ 	.short	(.L_3 - .L_2)
	.align		4
.L_2:
        /*0010*/ 	.word	index@(_Z16histogram_kernelPjS_jj)
        /*0014*/ 	.word	0x00000000


	//----- nvinfo : EIATTR_REGCOUNT
	.align		4
.L_3:
        /*0018*/ 	.byte	0x04, 0x2f
        /*001a*/ 	.short	(.L_5 - .L_4)
	.align		4
.L_4:
        /*001c*/ 	.word	index@(_Z14convert_kernelPjj)
        /*0020*/ 	.word	0x00000008


	//----- nvinfo : EIATTR_FRAME_SIZE
	.align		4
.L_5:
        /*0024*/ 	.byte	0x04, 0x11
        /*0026*/ 	.short	(.L_7 - .L_6)
	.align		4
.L_6:
        /*0028*/ 	.word	index@(_Z14convert_kernelPjj)
        /*002c*/ 	.word	0x00000000


	//----- nvinfo : EIATTR_MIN_STACK_SIZE
	.align		4
.L_7:
        /*0030*/ 	.byte	0x04, 0x12
        /*0032*/ 	.short	(.L_9 - .L_8)
	.align		4
.L_8:
        /*0034*/ 	.word	index@(_Z14convert_kernelPjj)
        /*0038*/ 	.word	0x00000000


	//----- nvinfo : EIATTR_MIN_STACK_SIZE
	.align		4
.L_9:
        /*003c*/ 	.byte	0x04, 0x12
        /*003e*/ 	.short	(.L_11 - .L_10)
	.align		4
.L_10:
        /*0040*/ 	.word	index@(_Z16histogram_kernelPjS_jj)
        /*0044*/ 	.word	0x00000000
.L_11:


//--------------------- .nv.compat                --------------------------
	.section	.nv.compat,"",@"SHT_CUDA_COMPAT_INFO"
	.align	4
        /*0000*/ 	.byte	0x02, 0x09, 0x00, 0x00, 0x02, 0x02, 0x01, 0x00, 0x02, 0x05, 0x05, 0x00, 0x03, 0x07, 0x01, 0x01
        /*0010*/ 	.byte	0x02, 0x03, 0x00, 0x00, 0x02, 0x06, 0x01, 0x00, 0x04, 0x0b, 0x08, 0x00, 0x09, 0x00, 0x00, 0x00
        /*0020*/ 	.byte	0x00, 0x00, 0x00, 0x00


//--------------------- .nv.info._Z14convert_kernelPjj --------------------------
	.section	.nv.info._Z14convert_kernelPjj,"",@"SHT_CUDA_INFO"
	.sectionflags	@""
	.align	4


	//----- nvinfo : EIATTR_CUDA_API_VERSION
	.align		4
        /*0000*/ 	.byte	0x04, 0x37
        /*0002*/ 	.short	(.L_13 - .L_12)
.L_12:
        /*0004*/ 	.word	0x00000082


	//----- nvinfo : EIATTR_KPARAM_INFO
	.align		4
.L_13:
        /*0008*/ 	.byte	0x04, 0x17
        /*000a*/ 	.short	(.L_15 - .L_14)
.L_14:
        /*000c*/ 	.word	0x00000000
        /*0010*/ 	.short	0x0001
        /*0012*/ 	.short	0x0008
        /*0014*/ 	.byte	0x00, 0xf0, 0x11, 0x00


	//----- nvinfo : EIATTR_KPARAM_INFO
	.align		4
.L_15:
        /*0018*/ 	.byte	0x04, 0x17
        /*001a*/ 	.short	(.L_17 - .L_16)
.L_16:
        /*001c*/ 	.word	0x00000000
        /*0020*/ 	.short	0x0000
        /*0022*/ 	.short	0x0000
        /*0024*/ 	.byte	0x00, 0xf5, 0x21, 0x00


	//----- nvinfo : EIATTR_SPARSE_MMA_MASK
	.align		4
.L_17:
        /*0028*/ 	.byte	0x03, 0x50
        /*002a*/ 	.short	0x0000


	//----- nvinfo : EIATTR_MAXREG_COUNT
	.align		4
        /*002c*/ 	.byte	0x03, 0x1b
        /*002e*/ 	.short	0x00ff


	//----- nvinfo : EIATTR_MERCURY_ISA_VERSION
	.align		4
        /*0030*/ 	.byte	0x03, 0x5f
        /*0032*/ 	.short	0x0101


	//----- nvinfo : EIATTR_VRC_CTA_INIT_COUNT
	.align		4
        /*0034*/ 	.byte	0x02, 0x4a
	.zero		1
	.zero		1


	//----- nvinfo : EIATTR_EXIT_INSTR_OFFSETS
	.align		4
        /*0038*/ 	.byte	0x04, 0x1c
        /*003a*/ 	.short	(.L_19 - .L_18)


	//   ....[0]....
.L_18:
        /*003c*/ 	.word	0x00000070


	//   ....[1]....
        /*0040*/ 	.word	0x000000d0


	//   ....[2]....
        /*0044*/ 	.word	0x00000100


	//----- nvinfo : EIATTR_CBANK_PARAM_SIZE
	.align		4
.L_19:
        /*0048*/ 	.byte	0x03, 0x19
        /*004a*/ 	.short	0x000c


	//----- nvinfo : EIATTR_PARAM_CBANK
	.align		4
        /*004c*/ 	.byte	0x04, 0x0a
        /*004e*/ 	.short	(.L_21 - .L_20)
	.align		4
.L_20:
        /*0050*/ 	.word	index@(.nv.constant0._Z14convert_kernelPjj)
        /*0054*/ 	.short	0x0380
        /*0056*/ 	.short	0x000c


	//----- nvinfo : EIATTR_SW_WAR
	.align		4
.L_21:
        /*0058*/ 	.byte	0x04, 0x36
        /*005a*/ 	.short	(.L_23 - .L_22)
.L_22:
        /*005c*/ 	.word	0x00000008
.L_23:


//--------------------- .nv.info._Z16histogram_kernelPjS_jj --------------------------
	.section	.nv.info._Z16histogram_kernelPjS_jj,"",@"SHT_CUDA_INFO"
	.sectionflags	@""
	.align	4


	//----- nvinfo : EIATTR_CUDA_API_VERSION
	.align		4
        /*0000*/ 	.byte	0x04, 0x37
        /*0002*/ 	.short	(.L_25 - .L_24)
.L_24:
        /*0004*/ 	.word	0x00000082


	//----- nvinfo : EIATTR_KPARAM_INFO
	.align		4
.L_25:
        /*0008*/ 	.byte	0x04, 0x17
        /*000a*/ 	.short	(.L_27 - .L_26)
.L_26:
        /*000c*/ 	.word	0x00000000
        /*0010*/ 	.short	0x0003
        /*0012*/ 	.short	0x0014
        /*0014*/ 	.byte	0x00, 0xf0, 0x11, 0x00


	//----- nvinfo : EIATTR_KPARAM_INFO
	.align		4
.L_27:
        /*0018*/ 	.byte	0x04, 0x17
        /*001a*/ 	.short	(.L_29 - .L_28)
.L_28:
        /*001c*/ 	.word	0x00000000
        /*0020*/ 	.short	0x0002
        /*0022*/ 	.short	0x0010
        /*0024*/ 	.byte	0x00, 0xf0, 0x11, 0x00


	//----- nvinfo : EIATTR_KPARAM_INFO
	.align		4
.L_29:
        /*0028*/ 	.byte	0x04, 0x17
        /*002a*/ 	.short	(.L_31 - .L_30)
.L_30:
        /*002c*/ 	.word	0x00000000
        /*0030*/ 	.short	0x0001
        /*0032*/ 	.short	0x0008
        /*0034*/ 	.byte	0x00, 0xf5, 0x21, 0x00


	//----- nvinfo : EIATTR_KPARAM_INFO
	.align		4
.L_31:
        /*0038*/ 	.byte	0x04, 0x17
        /*003a*/ 	.short	(.L_33 - .L_32)
.L_32:
        /*003c*/ 	.word	0x00000000
        /*0040*/ 	.short	0x0000
        /*0042*/ 	.short	0x0000
        /*0044*/ 	.byte	0x00, 0xf5, 0x21, 0x00


	//----- nvinfo : EIATTR_SPARSE_MMA_MASK
	.align		4
.L_33:
        /*0048*/ 	.byte	0x03, 0x50
        /*004a*/ 	.short	0x0000


	//----- nvinfo : EIATTR_MAXREG_COUNT
	.align		4
        /*004c*/ 	.byte	0x03, 0x1b
        /*004e*/ 	.short	0x00ff


	//----- nvinfo : EIATTR_NUM_BARRIERS
	.align		4
        /*0050*/ 	.byte	0x02, 0x4c
        /*0052*/ 	.byte	0x01
	.zero		1


	//----- nvinfo : EIATTR_MERCURY_ISA_VERSION
	.align		4
        /*0054*/ 	.byte	0x03, 0x5f
        /*0056*/ 	.short	0x0101


	//----- nvinfo : EIATTR_VRC_CTA_INIT_COUNT
	.align		4
        /*0058*/ 	.byte	0x02, 0x4a
	.zero		1
	.zero		1


	//----- nvinfo : EIATTR_EXIT_INSTR_OFFSETS
	.align		4
        /*005c*/ 	.byte	0x04, 0x1c
        /*005e*/ 	.short	(.L_35 - .L_34)


	//   ....[0]....
.L_34:
        /*0060*/ 	.word	0x00000070


	//   ....[1]....
        /*0064*/ 	.word	0x000002e0


	//   ....[2]....
        /*0068*/ 	.word	0x00000640


	//----- nvinfo : EIATTR_CRS_STACK_SIZE
	.align		4
.L_35:
        /*006c*/ 	.byte	0x04, 0x1e
        /*006e*/ 	.short	(.L_37 - .L_36)
.L_36:
        /*0070*/ 	.word	0x00000000


	//----- nvinfo : EIATTR_CBANK_PARAM_SIZE
	.align		4
.L_37:
        /*0074*/ 	.byte	0x03, 0x19
        /*0076*/ 	.short	0x0018


	//----- nvinfo : EIATTR_PARAM_CBANK
	.align		4
        /*0078*/ 	.byte	0x04, 0x0a
        /*007a*/ 	.short	(.L_39 - .L_38)
	.align		4
.L_38:
        /*007c*/ 	.word	index@(.nv.constant0._Z16histogram_kernelPjS_jj)
        /*0080*/ 	.short	0x0380
        /*0082*/ 	.short	0x0018


	//----- nvinfo : EIATTR_SW_WAR
	.align		4
.L_39:
        /*0084*/ 	.byte	0x04, 0x36
        /*0086*/ 	.short	(.L_41 - .L_40)
.L_40:
        /*0088*/ 	.word	0x00000008
.L_41:


//--------------------- .nv.callgraph             --------------------------
	.section	.nv.callgraph,"",@"SHT_CUDA_CALLGRAPH"
	.align	4
	.sectionentsize	8
	.align		4
        /*0000*/ 	.word	0x00000000
	.align		4
        /*0004*/ 	.word	0xffffffff
	.align		4
        /*0008*/ 	.word	0x00000000
	.align		4
        /*000c*/ 	.word	0xfffffffe
	.align		4
        /*0010*/ 	.word	0x00000000
	.align		4
        /*0014*/ 	.word	0xfffffffd
	.align		4
        /*0018*/ 	.word	0x00000000
	.align		4
        /*001c*/ 	.word	0xfffffffc


//--------------------- .text._Z14convert_kernelPjj --------------------------
	.section	.text._Z14convert_kernelPjj,"ax",@progbits
	.align	128
        .global         _Z14convert_kernelPjj
        .type           _Z14convert_kernelPjj,@function
        .size           _Z14convert_kernelPjj,(.L_x_6 - _Z14convert_kernelPjj)
        .other          _Z14convert_kernelPjj,@"STO_CUDA_ENTRY STV_DEFAULT"
_Z14convert_kernelPjj:
.text._Z14convert_kernelPjj:
[----:B------:R-:W-:Y:S01]  /*0000*/  LDC R1, c[0x0][0x37c] ;  /* 0x0000df00ff017b82 */ /* 0x000fe20000000800 */
[----:B------:R-:W0:Y:S07]  /*0010*/  S2R R0, SR_TID.X ;  /* 0x0000000000007919 */ /* 0x000e2e0000002100 */
[----:B------:R-:W0:Y:S01]  /*0020*/  S2UR UR4, SR_CTAID.X ;  /* 0x00000000000479c3 */ /* 0x000e220000002500 */
[----:B------:R-:W1:Y:S07]  /*0030*/  LDCU UR5, c[0x0][0x388] ;  /* 0x00007100ff0577ac */ /* 0x000e6e0008000800 */
[----:B------:R-:W0:Y:S02]  /*0040*/  LDC R5, c[0x0][0x360] ;  /* 0x0000d800ff057b82 */ /* 0x000e240000000800 */
[----:B0-----:R-:W-:-:S05]  /*0050*/  IMAD R5, R5, UR4, R0 ;  /* 0x0000000405057c24 */ /* 0x001fca000f8e0200 */
[----:B-1----:R-:W-:-:S13]  /*0060*/  ISETP.GE.U32.AND P0, PT, R5, UR5, PT ;  /* 0x0000000505007c0c */ /* 0x002fda000bf06070 */
[----:B------:R-:W-:Y:S05]  /*0070*/  @P0 EXIT ;  /* 0x000000000000094d */ /* 0x000fea0003800000 */
[----:B------:R-:W0:Y:S01]  /*0080*/  LDC.64 R2, c[0x0][0x380] ;  /* 0x0000e000ff027b82 */ /* 0x000e220000000a00 */
[----:B------:R-:W1:Y:S01]  /*0090*/  LDCU.64 UR4, c[0x0][0x358] ;  /* 0x00006b00ff0477ac */ /* 0x000e620008000a00 */
[----:B0-----:R-:W-:-:S05]  /*00a0*/  IMAD.WIDE R2, R5, 0x4, R2 ;  /* 0x0000000405027825 */ /* 0x001fca00078e0202 */
[----:B-1----:R-:W2:Y:S02]  /*00b0*/  LDG.E R0, desc[UR4][R2.64] ;  /* 0x0000000402007981 */ /* 0x002ea4000c1e1900 */
[----:B--2---:R-:W-:-:S13]  /*00c0*/  ISETP.GE.U32.AND P0, PT, R0, 0x80, PT ;  /* 0x000000800000780c */ /* 0x004fda0003f06070 */
[----:B------:R-:W-:Y:S05]  /*00d0*/  @!P0 EXIT ;  /* 0x000000000000894d */ /* 0x000fea0003800000 */
[----:B------:R-:W-:-:S05]  /*00e0*/  HFMA2 R5, -RZ, RZ, 0, 7.569789886474609375e-06 ;  /* 0x0000007fff057431 */ /* 0x000fca00000001ff */
[----:B------:R-:W-:Y:S01]  /*00f0*/  STG.E desc[UR4][R2.64], R5 ;  /* 0x0000000502007986 */ /* 0x000fe2000c101904 */
[----:B------:R-:W-:Y:S05]  /*0100*/  EXIT ;  /* 0x000000000000794d */ /* 0x000fea0003800000 */
.L_x_0:
[----:B------:R-:W-:-:S00]  /*0110*/  BRA `(.L_x_0) ;  /* 0xfffffffc00fc7947 */ /* 0x000fc0000383ffff */
[----:B------:R-:W-:-:S00]  /*0120*/  NOP ;  /* 0x0000000000007918 */ /* 0x000fc00000000000 */
        /* <DEDUP_REMOVED lines=13> */
.L_x_6:


//--------------------- .text._Z16histogram_kernelPjS_jj --------------------------
	.section	.text._Z16histogram_kernelPjS_jj,"ax",@progbits
	.align	128
        .global         _Z16histogram_kernelPjS_jj
        .type           _Z16histogram_kernelPjS_jj,@function
        .size           _Z16histogram_kernelPjS_jj,(.L_x_7 - _Z16histogram_kernelPjS_jj)
        .other          _Z16histogram_kernelPjS_jj,@"STO_CUDA_ENTRY STV_DEFAULT"
_Z16histogram_kernelPjS_jj:
.text._Z16histogram_kernelPjS_jj:
[----:B------:R-:W-:Y:S01]  /*0000*/  LDC R1, c[0x0][0x37c] ;  /* 0x0000df00ff017b82 */ /* 0x000fe20000000800 */
[----:B------:R-:W0:Y:S07]  /*0010*/  S2R R0, SR_TID.X ;  /* 0x0000000000007919 */ /* 0x000e2e0000002100 */
[----:B------:R-:W0:Y:S01]  /*0020*/  S2UR UR4, SR_CTAID.X ;  /* 0x00000000000479c3 */ /* 0x000e220000002500 */
[----:B------:R-:W1:Y:S07]  /*0030*/  LDCU UR5, c[0x0][0x390] ;  /* 0x00007200ff0577ac */ /* 0x000e6e0008000800 */
[----:B------:R-:W0:Y:S02]  /*0040*/  LDC R5, c[0x0][0x360] ;  /* 0x0000d800ff057b82 */ /* 0x000e240000000800 */
[----:B0-----:R-:W-:-:S05]  /*0050*/  IMAD R5, R5, UR4, R0 ;  /* 0x0000000405057c24 */ /* 0x001fca000f8e0200 */
[----:B-1----:R-:W-:-:S13]  /*0060*/  ISETP.GT.U32.AND P0, PT, R5, UR5, PT ;  /* 0x0000000505007c0c */ /* 0x002fda000bf04070 */
[----:B------:R-:W-:Y:S05]  /*0070*/  @P0 EXIT ;  /* 0x000000000000094d */ /* 0x000fea0003800000 */
[----:B------:R-:W0:Y:S01]  /*0080*/  LDC.64 R2, c[0x0][0x380] ;  /* 0x0000e000ff027b82 */ /* 0x000e220000000a00 */
[----:B------:R-:W1:Y:S01]  /*0090*/  LDCU.64 UR8, c[0x0][0x358] ;  /* 0x00006b00ff0877ac */ /* 0x000e620008000a00 */
[----:B0-----:R-:W-:-:S06]  /*00a0*/  IMAD.WIDE R2, R5, 0x4, R2 ;  /* 0x0000000405027825 */ /* 0x001fcc00078e0202 */
[----:B-1----:R0:W5:Y:S01]  /*00b0*/  LDG.E R2, desc[UR8][R2.64] ;  /* 0x0000000802027981 */ /* 0x002162000c1e1900 */
[----:B------:R-:W-:Y:S01]  /*00c0*/  ISETP.NE.AND P0, PT, R0, RZ, PT ;  /* 0x000000ff0000720c */ /* 0x000fe20003f05270 */
[----:B------:R-:W-:-:S12]  /*00d0*/  BSSY.RECONVERGENT B0, `(.L_x_1) ;  /* 0x0000019000007945 */ /* 0x000fd80003800200 */
[----:B0-----:R-:W-:Y:S05]  /*00e0*/  @P0 BRA `(.L_x_2) ;  /* 0x00000000005c0947 */ /* 0x001fea0003800000 */
[----:B------:R-:W0:Y:S01]  /*00f0*/  S2UR UR5, SR_CgaCtaId ;  /* 0x00000000000579c3 */ /* 0x000e220000008800 */
[----:B------:R-:W-:Y:S01]  /*0100*/  IMAD.MOV.U32 R0, RZ, RZ, 0x80 ;  /* 0x00000080ff007424 */ /* 0x000fe200078e00ff */
[----:B------:R-:W-:Y:S02]  /*0110*/  UMOV UR4, 0x400 ;  /* 0x0000040000047882 */ /* 0x000fe40000000000 */
[----:B0-----:R-:W-:-:S12]  /*0120*/  ULEA UR4, UR5, UR4, 0x18 ;  /* 0x0000000405047291 */ /* 0x001fd8000f8ec0ff */
.L_x_3:
[----:B------:R-:W-:Y:S04]  /*0130*/  STS.128 [R0+UR4+-0x80], RZ ;  /* 0xffff80ff00007988 */ /* 0x000fe80008000c04 */
[----:B------:R-:W-:Y:S04]  /*0140*/  STS.128 [R0+UR4+-0x70], RZ ;  /* 0xffff90ff00007988 */ /* 0x000fe80008000c04 */
[----:B------:R-:W-:Y:S04]  /*0150*/  STS.128 [R0+UR4+-0x60], RZ ;  /* 0xffffa0ff00007988 */ /* 0x000fe80008000c04 */
[----:B------:R-:W-:Y:S04]  /*0160*/  STS.128 [R0+UR4+-0x50], RZ ;  /* 0xffffb0ff00007988 */ /* 0x000fe80008000c04 */
[----:B------:R-:W-:Y:S04]  /*0170*/  STS.128 [R0+UR4+-0x40], RZ ;  /* 0xffffc0ff00007988 */ /* 0x000fe80008000c04 */
[----:B------:R-:W-:Y:S04]  /*0180*/  STS.128 [R0+UR4+-0x30], RZ ;  /* 0xffffd0ff00007988 */ /* 0x000fe80008000c04 */
[----:B------:R-:W-:Y:S04]  /*0190*/  STS.128 [R0+UR4+-0x20], RZ ;  /* 0xffffe0ff00007988 */ /* 0x000fe80008000c04 */
[----:B------:R-:W-:Y:S04]  /*01a0*/  STS.128 [R0+UR4+-0x10], RZ ;  /* 0xfffff0ff00007988 */ /* 0x000fe80008000c04 */
[----:B------:R-:W-:Y:S04]  /*01b0*/  STS.128 [R0+UR4], RZ ;  /* 0x000000ff00007988 */ /* 0x000fe80008000c04 */
[----:B------:R-:W-:Y:S04]  /*01c0*/  STS.128 [R0+UR4+0x10], RZ ;  /* 0x000010ff00007988 */ /* 0x000fe80008000c04 */
[----:B------:R-:W-:Y:S04]  /*01d0*/  STS.128 [R0+UR4+0x20], RZ ;  /* 0x000020ff00007988 */ /* 0x000fe80008000c04 */
[----:B------:R-:W-:Y:S04]  /*01e0*/  STS.128 [R0+UR4+0x30], RZ ;  /* 0x000030ff00007988 */ /* 0x000fe80008000c04 */
[----:B------:R-:W-:Y:S04]  /*01f0*/  STS.128 [R0+UR4+0x40], RZ ;  /* 0x000040ff00007988 */ /* 0x000fe80008000c04 */
[----:B------:R-:W-:Y:S04]  /*0200*/  STS.128 [R0+UR4+0x50], RZ ;  /* 0x000050ff00007988 */ /* 0x000fe80008000c04 */
[----:B------:R-:W-:Y:S04]  /*0210*/  STS.128 [R0+UR4+0x60], RZ ;  /* 0x000060ff00007988 */ /* 0x000fe80008000c04 */
[----:B------:R0:W-:Y:S02]  /*0220*/  STS.128 [R0+UR4+0x70], RZ ;  /* 0x000070ff00007988 */ /* 0x0001e40008000c04 */
[----:B0-----:R-:W-:-:S05]  /*0230*/  VIADD R0, R0, 0x100 ;  /* 0x0000010000007836 */ /* 0x001fca0000000000 */
[----:B------:R-:W-:-:S13]  /*0240*/  ISETP.NE.AND P1, PT, R0, 0x4080, PT ;  /* 0x000040800000780c */ /* 0x000fda0003f25270 */
[----:B------:R-:W-:Y:S05]  /*0250*/  @P1 BRA `(.L_x_3) ;  /* 0xfffffffc00b41947 */ /* 0x000fea000383ffff */
.L_x_2:
[----:B------:R-:W-:Y:S05]  /*0260*/  BSYNC.RECONVERGENT B0 ;  /* 0x0000000000007941 */ /* 0x000fea0003800200 */
.L_x_1:
[----:B------:R-:W0:Y:S08]  /*0270*/  S2UR UR5, SR_CgaCtaId ;  /* 0x00000000000579c3 */ /* 0x000e300000008800 */
[----:B------:R-:W-:Y:S06]  /*0280*/  BAR.SYNC.DEFER_BLOCKING 0x0 ;  /* 0x0000000000007b1d */ /* 0x000fec0000010000 */
[----:B------:R-:W-:-:S02]  /*0290*/  UMOV UR4, 0x400 ;  /* 0x0000040000047882 */ /* 0x000fc40000000000 */
[----:B0-----:R-:W-:-:S06]  /*02a0*/  ULEA UR6, UR5, UR4, 0x18 ;  /* 0x0000000405067291 */ /* 0x001fcc000f8ec0ff */
[----:B-----5:R-:W-:-:S05]  /*02b0*/  LEA R2, R2, UR6, 0x2 ;  /* 0x0000000602027c11 */ /* 0x020fca000f8e10ff */
[----:B------:R0:W-:Y:S01]  /*02c0*/  ATOMS.POPC.INC.32 RZ, [R2+URZ] ;  /* 0x0000000002ff7f8c */ /* 0x0001e2000d8000ff */
[----:B------:R-:W-:Y:S06]  /*02d0*/  BAR.SYNC.DEFER_BLOCKING 0x0 ;  /* 0x0000000000007b1d */ /* 0x000fec0000010000 */
[----:B------:R-:W-:Y:S05]  /*02e0*/  @P0 EXIT ;  /* 0x000000000000094d */ /* 0x000fea0003800000 */
[----:B------:R-:W1:Y:S01]  /*02f0*/  LDCU.64 UR4, c[0x0][0x388] ;  /* 0x00007100ff0477ac */ /* 0x000e620008000a00 */
[----:B------:R-:W-:Y:S01]  /*0300*/  HFMA2 R0, -RZ, RZ, 0, 3.814697265625e-06 ;  /* 0x00000040ff007431 */ /* 0x000fe200000001ff */
[----:B-1----:R-:W-:-:S04]  /*0310*/  UIADD3 UR4, UP0, UPT, UR4, 0x40, URZ ;  /* 0x0000004004047890 */ /* 0x002fc8000ff1e0ff */
[----:B------:R-:W-:Y:S02]  /*0320*/  UIADD3.X UR5, UPT, UPT, URZ, UR5, URZ, UP0, !UPT ;  /* 0x00000005ff057290 */ /* 0x000fe400087fe4ff */
[----:B------:R-:W-:-:S04]  /*0330*/  IMAD.U32 R12, RZ, RZ, UR4 ;  /* 0x00000004ff0c7e24 */ /* 0x000fc8000f8e00ff */
[----:B------:R-:W-:-:S07]  /*0340*/  MOV R13, UR5 ;  /* 0x00000005000d7c02 */ /* 0x000fce0008000f00 */
.L_x_4:
[----:B---3--:R-:W1:Y:S01]  /*0350*/  LDS.128 R8, [R0+UR6+-0x40] ;  /* 0xffffc00600087984 */ /* 0x008e620008000c00 */
[----:B0-----:R-:W-:Y:S01]  /*0360*/  IMAD.MOV.U32 R2, RZ, RZ, R12 ;  /* 0x000000ffff027224 */ /* 0x001fe200078e000c */
[----:B------:R-:W-:Y:S02]  /*0370*/  MOV R3, R13 ;  /* 0x0000000d00037202 */ /* 0x000fe40000000f00 */
[----:B------:R-:W0:Y:S04]  /*0380*/  LDS.128 R24, [R0+UR6+-0x30] ;  /* 0xffffd00600187984 */ /* 0x000e280008000c00 */
[----:B------:R-:W2:Y:S04]  /*0390*/  LDS.128 R4, [R0+UR6+-0x20] ;  /* 0xffffe00600047984 */ /* 0x000ea80008000c00 */
[----:B------:R-:W3:Y:S04]  /*03a0*/  LDS.128 R20, [R0+UR6+-0x10] ;  /* 0xfffff00600147984 */ /* 0x000ee80008000c00 */
[----:B------:R-:W4:Y:S04]  /*03b0*/  LDS.128 R16, [R0+UR6] ;  /* 0x0000000600107984 */ /* 0x000f280008000c00 */
[----:B------:R-:W5:Y:S04]  /*03c0*/  LDS.128 R12, [R0+UR6+0x10] ;  /* 0x00001006000c7984 */ /* 0x000f680008000c00 */
[----:B-1----:R-:W-:Y:S04]  /*03d0*/  REDG.E.ADD.STRONG.GPU desc[UR8][R2.64+-0x40], R8 ;  /* 0xffffc0080200798e */ /* 0x002fe8000c12e108 */
[----:B------:R-:W-:Y:S04]  /*03e0*/  REDG.E.ADD.STRONG.GPU desc[UR8][R2.64+-0x3c], R9 ;  /* 0xffffc4090200798e */ /* 0x000fe8000c12e108 */
[----:B------:R-:W-:Y:S04]  /*03f0*/  REDG.E.ADD.STRONG.GPU desc[UR8][R2.64+-0x38], R10 ;  /* 0xffffc80a0200798e */ /* 0x000fe8000c12e108 */
[----:B------:R-:W-:Y:S04]  /*0400*/  REDG.E.ADD.STRONG.GPU desc[UR8][R2.64+-0x34], R11 ;  /* 0xffffcc0b0200798e */ /* 0x000fe8000c12e108 */
[----:B0-----:R-:W-:Y:S04]  /*0410*/  REDG.E.ADD.STRONG.GPU desc[UR8][R2.64+-0x30], R24 ;  /* 0xffffd0180200798e */ /* 0x001fe8000c12e108 */
[----:B------:R-:W0:Y:S04]  /*0420*/  LDS.128 R8, [R0+UR6+0x20] ;  /* 0x0000200600087984 */ /* 0x000e280008000c00 */
[----:B------:R-:W-:Y:S04]  /*0430*/  REDG.E.ADD.STRONG.GPU desc[UR8][R2.64+-0x2c], R25 ;  /* 0xffffd4190200798e */ /* 0x000fe8000c12e108 */
[----:B------:R-:W-:Y:S04]  /*0440*/  REDG.E.ADD.STRONG.GPU desc[UR8][R2.64+-0x28], R26 ;  /* 0xffffd81a0200798e */ /* 0x000fe8000c12e108 */
[----:B------:R-:W-:Y:S04]  /*0450*/  REDG.E.ADD.STRONG.GPU desc[UR8][R2.64+-0x24], R27 ;  /* 0xffffdc1b0200798e */ /* 0x000fe8000c12e108 */
[----:B------:R1:W0:Y:S04]  /*0460*/  LDS.128 R24, [R0+UR6+0x30] ;  /* 0x0000300600187984 */ /* 0x0002280008000c00 */
[----:B--2---:R-:W-:Y:S04]  /*0470*/  REDG.E.ADD.STRONG.GPU desc[UR8][R2.64+-0x20], R4 ;  /* 0xffffe0040200798e */ /* 0x004fe8000c12e108 */
[----:B------:R-:W-:Y:S04]  /*0480*/  REDG.E.ADD.STRONG.GPU desc[UR8][R2.64+-0x1c], R5 ;  /* 0xffffe4050200798e */ /* 0x000fe8000c12e108 */
[----:B------:R-:W-:Y:S01]  /*0490*/  REDG.E.ADD.STRONG.GPU desc[UR8][R2.64+-0x18], R6 ;  /* 0xffffe8060200798e */ /* 0x000fe2000c12e108 */
[----:B-1----:R-:W-:-:S03]  /*04a0*/  VIADD R0, R0, 0x80 ;  /* 0x0000008000007836 */ /* 0x002fc60000000000 */
[----:B------:R-:W-:Y:S04]  /*04b0*/  REDG.E.ADD.STRONG.GPU desc[UR8][R2.64+-0x14], R7 ;  /* 0xffffec070200798e */ /* 0x000fe8000c12e108 */
[----:B---3--:R-:W-:Y:S04]  /*04c0*/  REDG.E.ADD.STRONG.GPU desc[UR8][R2.64+-0x10], R20 ;  /* 0xfffff0140200798e */ /* 0x008fe8000c12e108 */
[----:B------:R-:W-:Y:S04]  /*04d0*/  REDG.E.ADD.STRONG.GPU desc[UR8][R2.64+-0xc], R21 ;  /* 0xfffff4150200798e */ /* 0x000fe8000c12e108 */
[----:B------:R-:W-:Y:S04]  /*04e0*/  REDG.E.ADD.STRONG.GPU desc[UR8][R2.64+-0x8], R22 ;  /* 0xfffff8160200798e */ /* 0x000fe8000c12e108 */
[----:B------:R-:W-:Y:S01]  /*04f0*/  REDG.E.ADD.STRONG.GPU desc[UR8][R2.64+-0x4], R23 ;  /* 0xfffffc170200798e */ /* 0x000fe2000c12e108 */
[----:B------:R-:W-:-:S03]  /*0500*/  ISETP.NE.AND P0, PT, R0, 0x4040, PT ;  /* 0x000040400000780c */ /* 0x000fc60003f05270 */
[----:B----4-:R-:W-:Y:S04]  /*0510*/  REDG.E.ADD.STRONG.GPU desc[UR8][R2.64], R16 ;  /* 0x000000100200798e */ /* 0x010fe8000c12e108 */
[----:B------:R-:W-:Y:S04]  /*0520*/  REDG.E.ADD.STRONG.GPU desc[UR8][R2.64+0x4], R17 ;  /* 0x000004110200798e */ /* 0x000fe8000c12e108 */
[----:B------:R-:W-:Y:S04]  /*0530*/  REDG.E.ADD.STRONG.GPU desc[UR8][R2.64+0x8], R18 ;  /* 0x000008120200798e */ /* 0x000fe8000c12e108 */
[----:B------:R-:W-:Y:S04]  /*0540*/  REDG.E.ADD.STRONG.GPU desc[UR8][R2.64+0xc], R19 ;  /* 0x00000c130200798e */ /* 0x000fe8000c12e108 */
[----:B-----5:R1:W-:Y:S04]  /*0550*/  REDG.E.ADD.STRONG.GPU desc[UR8][R2.64+0x10], R12 ;  /* 0x0000100c0200798e */ /* 0x0203e8000c12e108 */
[----:B------:R2:W-:Y:S04]  /*0560*/  REDG.E.ADD.STRONG.GPU desc[UR8][R2.64+0x14], R13 ;  /* 0x0000140d0200798e */ /* 0x0005e8000c12e108 */
[----:B------:R3:W-:Y:S04]  /*0570*/  REDG.E.ADD.STRONG.GPU desc[UR8][R2.64+0x18], R14 ;  /* 0x0000180e0200798e */ /* 0x0007e8000c12e108 */
[----:B------:R3:W-:Y:S04]  /*0580*/  REDG.E.ADD.STRONG.GPU desc[UR8][R2.64+0x1c], R15 ;  /* 0x00001c0f0200798e */ /* 0x0007e8000c12e108 */
[----:B0-----:R3:W-:Y:S04]  /*0590*/  REDG.E.ADD.STRONG.GPU desc[UR8][R2.64+0x20], R8 ;  /* 0x000020080200798e */ /* 0x0017e8000c12e108 */
[----:B------:R3:W-:Y:S04]  /*05a0*/  REDG.E.ADD.STRONG.GPU desc[UR8][R2.64+0x24], R9 ;  /* 0x000024090200798e */ /* 0x0007e8000c12e108 */
[----:B------:R3:W-:Y:S01]  /*05b0*/  REDG.E.ADD.STRONG.GPU desc[UR8][R2.64+0x28], R10 ;  /* 0x0000280a0200798e */ /* 0x0007e2000c12e108 */
[----:B-1----:R-:W-:-:S03]  /*05c0*/  IADD3 R12, P1, PT, R2, 0x80, RZ ;  /* 0x00000080020c7810 */ /* 0x002fc60007f3e0ff */
[----:B------:R3:W-:Y:S04]  /*05d0*/  REDG.E.ADD.STRONG.GPU desc[UR8][R2.64+0x2c], R11 ;  /* 0x00002c0b0200798e */ /* 0x0007e8000c12e108 */
[----:B------:R3:W-:Y:S04]  /*05e0*/  REDG.E.ADD.STRONG.GPU desc[UR8][R2.64+0x30], R24 ;  /* 0x000030180200798e */ /* 0x0007e8000c12e108 */
[----:B------:R3:W-:Y:S04]  /*05f0*/  REDG.E.ADD.STRONG.GPU desc[UR8][R2.64+0x34], R25 ;  /* 0x000034190200798e */ /* 0x0007e8000c12e108 */
[----:B------:R3:W-:Y:S01]  /*0600*/  REDG.E.ADD.STRONG.GPU desc[UR8][R2.64+0x38], R26 ;  /* 0x0000381a0200798e */ /* 0x0007e2000c12e108 */
[----:B--2---:R-:W-:-:S03]  /*0610*/  IADD3.X R13, PT, PT, RZ, R3, RZ, P1, !PT ;  /* 0x00000003ff0d7210 */ /* 0x004fc60000ffe4ff */
[----:B------:R3:W-:Y:S01]  /*0620*/  REDG.E.ADD.STRONG.GPU desc[UR8][R2.64+0x3c], R27 ;  /* 0x00003c1b0200798e */ /* 0x0007e2000c12e108 */
[----:B------:R-:W-:Y:S05]  /*0630*/  @P0 BRA `(.L_x_4) ;  /* 0xfffffffc00440947 */ /* 0x000fea000383ffff */
[----:B------:R-:W-:Y:S05]  /*0640*/  EXIT ;  /* 0x000000000000794d */ /* 0x000fea0003800000 */
.L_x_5:
        /* <DEDUP_REMOVED lines=11> */
.L_x_7:


//--------------------- .nv.shared.reserved.0     --------------------------
	.section	.nv.shared.reserved.0,"aw",@nobits
	.weak		__nv_reservedSMEM_offset_0_alias
	.size		__nv_reservedSMEM_offset_0_alias, 0, 64
	.other		__nv_reservedSMEM_offset_0_alias,@"STO_CUDA_RESERVED_SHARED STV_DEFAULT"
__nv_reservedSMEM_offset_0_alias:
	.zero		0
	.zero		64


//--------------------- .nv.shared._Z16histogram_kernelPjS_jj --------------------------
	.section	.nv.shared._Z16histogram_kernelPjS_jj,"aw",@nobits
	.sectionflags	@""
	.align	4
.nv.shared._Z16histogram_kernelPjS_jj:
	.zero		17408


//--------------------- .nv.constant0._Z14convert_kernelPjj --------------------------
	.section	.nv.constant0._Z14convert_kernelPjj,"a",@progbits
	.sectionflags	@""
	.align	4
.nv.constant0._Z14convert_kernelPjj:
	.zero		908


//--------------------- .nv.constant0._Z16histogram_kernelPjS_jj --------------------------
	.section	.nv.constant0._Z16histogram_kernelPjS_jj,"a",@progbits
	.sectionflags	@""
	.align	4
.nv.constant0._Z16histogram_kernelPjS_jj:
	.zero		920


//--------------------- SYMBOLS --------------------------

	.type		.nv.reservedSmem.offset0,@object
	.size		.nv.reservedSmem.offset0,0x4
	.type		.nv.reservedSmem.cap,@object
	.size		.nv.reservedSmem.cap,0x4
